	.headerflags	@"EF_CUDA_TEXMODE_UNIFIED EF_CUDA_64BIT_ADDRESS EF_CUDA_ACCELERATORS EF_CUDA_SM90 EF_CUDA_VIRTUAL_SM(EF_CUDA_SM90)"
	.elftype	@"ET_EXEC"


//--------------------- .nv.info                  --------------------------
	.section	.nv.info,"",@"SHT_CUDA_INFO"
	.align	4


	//----- nvinfo : EIATTR_REGCOUNT
	.align		4
        /*0000*/ 	.byte	0x04, 0x2f
        /*0002*/ 	.short	(.L_1 - .L_0)
	.align		4
.L_0:
        /*0004*/ 	.word	index@(triton_poi_fused_add_convolution_mul_relu_52)
        /*0008*/ 	.word	0x00000012


	//----- nvinfo : EIATTR_MIN_STACK_SIZE
	.align		4
.L_1:
        /*000c*/ 	.byte	0x04, 0x12
        /*000e*/ 	.short	(.L_3 - .L_2)
	.align		4
.L_2:
        /*0010*/ 	.word	index@(triton_poi_fused_add_convolution_mul_relu_52)
        /*0014*/ 	.word	0x00000000


	//----- nvinfo : EIATTR_FRAME_SIZE
	.align		4
.L_3:
        /*0018*/ 	.byte	0x04, 0x11
        /*001a*/ 	.short	(.L_5 - .L_4)
	.align		4
.L_4:
        /*001c*/ 	.word	index@(triton_poi_fused_add_convolution_mul_relu_52)
        /*0020*/ 	.word	0x00000000


	//----- nvinfo : EIATTR_MIN_STACK_SIZE
	.align		4
.L_5:
        /*0024*/ 	.byte	0x04, 0x12
        /*0026*/ 	.short	(.L_7 - .L_6)
	.align		4
.L_6:
        /*0028*/ 	.word	index@(triton_poi_fused_add_convolution_mul_relu_52)
        /*002c*/ 	.word	0x00000000
.L_7:


//--------------------- .nv.info.triton_poi_fused_add_convolution_mul_relu_52 --------------------------
	.section	.nv.info.triton_poi_fused_add_convolution_mul_relu_52,"",@"SHT_CUDA_INFO"
	.sectionflags	@""
	.align	4


	//----- nvinfo : EIATTR_CUDA_API_VERSION
	.align		4
        /*0000*/ 	.byte	0x04, 0x37
        /*0002*/ 	.short	(.L_9 - .L_8)
.L_8:
        /*0004*/ 	.word	0x0000007c


	//----- nvinfo : EIATTR_KPARAM_INFO
	.align		4
.L_9:
        /*0008*/ 	.byte	0x04, 0x17
        /*000a*/ 	.short	(.L_11 - .L_10)
.L_10:
        /*000c*/ 	.word	0x00000000
        /*0010*/ 	.short	0x0003
        /*0012*/ 	.short	0x0018
        /*0014*/ 	.byte	0x00, 0xf0, 0x11, 0x00


	//----- nvinfo : EIATTR_KPARAM_INFO
	.align		4
.L_11:
        /*0018*/ 	.byte	0x04, 0x17
        /*001a*/ 	.short	(.L_13 - .L_12)
.L_12:
        /*001c*/ 	.word	0x00000000
        /*0020*/ 	.short	0x0002
        /*0022*/ 	.short	0x0010
        /*0024*/ 	.byte	0x00, 0xf4, 0x21, 0x00


	//----- nvinfo : EIATTR_KPARAM_INFO
	.align		4
.L_13:
        /*0028*/ 	.byte	0x04, 0x17
        /*002a*/ 	.short	(.L_15 - .L_14)
.L_14:
        /*002c*/ 	.word	0x00000000
        /*0030*/ 	.short	0x0001
        /*0032*/ 	.short	0x0008
        /*0034*/ 	.byte	0x00, 0xf4, 0x21, 0x00


	//----- nvinfo : EIATTR_KPARAM_INFO
	.align		4
.L_15:
        /*0038*/ 	.byte	0x04, 0x17
        /*003a*/ 	.short	(.L_17 - .L_16)
.L_16:
        /*003c*/ 	.word	0x00000000
        /*0040*/ 	.short	0x0000
        /*0042*/ 	.short	0x0000
        /*0044*/ 	.byte	0x00, 0xf4, 0x21, 0x00


	//----- nvinfo : EIATTR_SPARSE_MMA_MASK
	.align		4
.L_17:
        /*0048*/ 	.byte	0x03, 0x50
        /*004a*/ 	.short	0x0000


	//----- nvinfo : EIATTR_MAXREG_COUNT
	.align		4
        /*004c*/ 	.byte	0x03, 0x1b
        /*004e*/ 	.short	0x00ff


	//----- nvinfo : EIATTR_EXIT_INSTR_OFFSETS
	.align		4
        /*0050*/ 	.byte	0x04, 0x1c
        /*0052*/ 	.short	(.L_19 - .L_18)


	//   ....[0]....
.L_18:
        /*0054*/ 	.word	0x00000200


	//   ....[1]....
        /*0058*/ 	.word	0x00000220


	//----- nvinfo : EIATTR_REQNTID
	.align		4
.L_19:
        /*005c*/ 	.byte	0x04, 0x10
        /*005e*/ 	.short	(.L_21 - .L_20)
.L_20:
        /*0060*/ 	.word	0x00000100
        /*0064*/ 	.word	0x00000001
        /*0068*/ 	.word	0x00000001


	//----- nvinfo : EIATTR_CBANK_PARAM_SIZE
	.align		4
.L_21:
        /*006c*/ 	.byte	0x03, 0x19
        /*006e*/ 	.short	0x001c


	//----- nvinfo : EIATTR_PARAM_CBANK
	.align		4
        /*0070*/ 	.byte	0x04, 0x0a
        /*0072*/ 	.short	(.L_23 - .L_22)
	.align		4
.L_22:
        /*0074*/ 	.word	index@(.nv.constant0.triton_poi_fused_add_convolution_mul_relu_52)
        /*0078*/ 	.short	0x0210
        /*007a*/ 	.short	0x001c


	//----- nvinfo : EIATTR_SW_WAR
	.align		4
.L_23:
        /*007c*/ 	.byte	0x04, 0x36
        /*007e*/ 	.short	(.L_25 - .L_24)
.L_24:
        /*0080*/ 	.word	0x00000008
.L_25:


//--------------------- .nv.callgraph             --------------------------
	.section	.nv.callgraph,"",@"SHT_CUDA_CALLGRAPH"
	.align	4
	.sectionentsize	8
	.align		4
        /*0000*/ 	.word	0x00000000
	.align		4
        /*0004*/ 	.word	0xffffffff
	.align		4
        /*0008*/ 	.word	0x00000000
	.align		4
        /*000c*/ 	.word	0xfffffffe
	.align		4
        /*0010*/ 	.word	0x00000000
	.align		4
        /*0014*/ 	.word	0xfffffffd
	.align		4
        /*0018*/ 	.word	0x00000000
	.align		4
        /*001c*/ 	.word	0xfffffffc


//--------------------- .text.triton_poi_fused_add_convolution_mul_relu_52 --------------------------
	.section	.text.triton_poi_fused_add_convolution_mul_relu_52,"ax",@progbits
	.align	128
        .global         triton_poi_fused_add_convolution_mul_relu_52
        .type           triton_poi_fused_add_convolution_mul_relu_52,@function
        .size           triton_poi_fused_add_convolution_mul_relu_52,(.L_x_1 - triton_poi_fused_add_convolution_mul_relu_52)
        .other          triton_poi_fused_add_convolution_mul_relu_52,@"STO_CUDA_ENTRY STV_DEFAULT"
triton_poi_fused_add_convolution_mul_relu_52:
.text.triton_poi_fused_add_convolution_mul_relu_52:
[----:B------:R-:W0:Y:S02]  /*0000*/  LDC R1, c[0x0][0x28] ;  /* 0x00000a00ff017b82 */ /* 0x000e240000000800 */
[----:B------:R-:W1:Y:S01]  /*0010*/  S2R R0, SR_TID.X ;  /* 0x0000000000007919 */ /* 0x000e620000002100 */
[----:B------:R-:W2:Y:S01]  /*0020*/  LDC.64 R4, c[0x0][0x218] ;  /* 0x00008600ff047b82 */ /* 0x000ea20000000a00 */
[----:B------:R-:W-:Y:S01]  /*0030*/  CS2R R12, SRZ ;  /* 0x00000000000c7805 */ /* 0x000fe2000001ff00 */
[----:B------:R-:W-:Y:S01]  /*0040*/  ULDC.64 UR4, c[0x0][0x208] ;  /* 0x0000820000047ab9 */ /* 0x000fe20000000a00 */
[----:B------:R-:W3:Y:S05]  /*0050*/  S2R R9, SR_CTAID.X ;  /* 0x0000000000097919 */ /* 0x000eea0000002500 */
[----:B------:R-:W4:Y:S08]  /*0060*/  LDC.64 R2, c[0x0][0x210] ;  /* 0x00008400ff027b82 */ /* 0x000f300000000a00 */
[----:B------:R-:W5:Y:S01]  /*0070*/  LDC.64 R6, c[0x0][0x220] ;  /* 0x00008800ff067b82 */ /* 0x000f620000000a00 */
[----:B-1----:R-:W-:-:S05]  /*0080*/  IMAD.SHL.U32 R0, R0, 0x2, RZ ;  /* 0x0000000200007824 */ /* 0x002fca00078e00ff */
[----:B------:R-:W-:-:S05]  /*0090*/  LOP3.LUT R0, R0, 0x1fe, RZ, 0xc0, !PT ;  /* 0x000001fe00007812 */ /* 0x000fca00078ec0ff */
[----:B---3--:R-:W-:-:S04]  /*00a0*/  IMAD R9, R9, 0x200, R0 ;  /* 0x0000020009097824 */ /* 0x008fc800078e0200 */
[C---:B------:R-:W-:Y:S01]  /*00b0*/  IMAD.HI R0, R9.reuse, 0x7e07e07f, RZ ;  /* 0x7e07e07f09007827 */ /* 0x040fe200078e02ff */
[----:B------:R-:W-:-:S03]  /*00c0*/  ISETP.GE.AND P2, PT, R9, 0x18e200, PT ;  /* 0x0018e2000900780c */ /* 0x000fc60003f46270 */
[----:B----4-:R-:W-:Y:S01]  /*00d0*/  IMAD.WIDE R2, R9, 0x4, R2 ;  /* 0x0000000409027825 */ /* 0x010fe200078e0202 */
[----:B------:R-:W-:-:S03]  /*00e0*/  SHF.R.U32.HI R11, RZ, 0x1f, R0 ;  /* 0x0000001fff0b7819 */ /* 0x000fc60000011600 */
[----:B-----5:R-:W-:Y:S01]  /*00f0*/  IMAD.WIDE R6, R9, 0x4, R6 ;  /* 0x0000000409067825 */ /* 0x020fe200078e0206 */
[----:B------:R-:W-:-:S05]  /*0100*/  LEA.HI.SX32 R0, R0, R11, 0x16 ;  /* 0x0000000b00007211 */ /* 0x000fca00078fb2ff */
[----:B------:R-:W-:-:S04]  /*0110*/  IMAD R11, R0, -0x820, R9 ;  /* 0xfffff7e0000b7824 */ /* 0x000fc800078e0209 */
[----:B--2---:R-:W-:Y:S01]  /*0120*/  IMAD.WIDE R4, R11, 0x4, R4 ;  /* 0x000000040b047825 */ /* 0x004fe200078e0204 */
[----:B------:R-:W-:Y:S02]  /*0130*/  CS2R R10, SRZ ;  /* 0x00000000000a7805 */ /* 0x000fe4000001ff00 */
[----:B------:R-:W-:Y:S02]  /*0140*/  CS2R R8, SRZ ;  /* 0x0000000000087805 */ /* 0x000fe4000001ff00 */
[----:B------:R-:W2:Y:S04]  /*0150*/  @!P2 LDG.E.EL.64 R12, desc[UR4][R4.64] ;  /* 0x00000004040ca981 */ /* 0x000ea8000c2e1b00 */
[----:B------:R-:W2:Y:S04]  /*0160*/  @!P2 LDG.E.64 R10, desc[UR4][R2.64] ;  /* 0x00000004020aa981 */ /* 0x000ea8000c1e1b00 */
[----:B------:R-:W3:Y:S01]  /*0170*/  @!P2 LDG.E.64 R8, desc[UR4][R6.64] ;  /* 0x000000040608a981 */ /* 0x000ee2000c1e1b00 */
[----:B--2---:R-:W-:Y:S01]  /*0180*/  FADD R15, R12, R10 ;  /* 0x0000000a0c0f7221 */ /* 0x004fe20000000000 */
[----:B------:R-:W-:-:S03]  /*0190*/  FADD R0, R13, R11 ;  /* 0x0000000b0d007221 */ /* 0x000fc60000000000 */
[----:B---3--:R-:W-:Y:S01]  /*01a0*/  FFMA R8, R15, 0.20000000298023223877, R8 ;  /* 0x3e4ccccd0f087823 */ /* 0x008fe20000000008 */
[----:B------:R-:W-:-:S04]  /*01b0*/  FFMA R0, R0, 0.20000000298023223877, R9 ;  /* 0x3e4ccccd00007823 */ /* 0x000fc80000000009 */
[----:B------:R-:W-:Y:S02]  /*01c0*/  FSETP.GEU.AND P0, PT, R8, RZ, PT ;  /* 0x000000ff0800720b */ /* 0x000fe40003f0e000 */
[----:B------:R-:W-:Y:S02]  /*01d0*/  FSETP.GEU.AND P1, PT, R0, RZ, PT ;  /* 0x000000ff0000720b */ /* 0x000fe40003f2e000 */
[----:B------:R-:W-:Y:S02]  /*01e0*/  FSEL R8, R8, RZ, P0 ;  /* 0x000000ff08087208 */ /* 0x000fe40000000000 */
[----:B------:R-:W-:Y:S01]  /*01f0*/  FSEL R9, R0, RZ, P1 ;  /* 0x000000ff00097208 */ /* 0x000fe20000800000 */
[----:B------:R-:W-:Y:S08]  /*0200*/  @P2 EXIT ;  /* 0x000000000000294d */ /* 0x000ff00003800000 */
[----:B------:R-:W-:Y:S01]  /*0210*/  STG.E.64 desc[UR4][R2.64], R8 ;  /* 0x0000000802007986 */ /* 0x000fe2000c101b04 */
[----:B------:R-:W-:Y:S05]  /*0220*/  EXIT ;  /* 0x000000000000794d */ /* 0x000fea0003800000 */
.L_x_0:
[----:B------:R-:W-:-:S00]  /*0230*/  BRA `(.L_x_0) ;  /* 0xfffffffc00fc7947 */ /* 0x000fc0000383ffff */
[----:B------:R-:W-:-:S00]  /*0240*/  NOP ;  /* 0x0000000000007918 */ /* 0x000fc00000000000 */
        /* <DEDUP_REMOVED lines=11> */
.L_x_1:


//--------------------- .nv.constant0.triton_poi_fused_add_convolution_mul_relu_52 --------------------------
	.section	.nv.constant0.triton_poi_fused_add_convolution_mul_relu_52,"a",@progbits
	.sectionflags	@""
	.align	4
.nv.constant0.triton_poi_fused_add_convolution_mul_relu_52:
	.zero		556
